	.headerflags	@"EF_CUDA_TEXMODE_UNIFIED EF_CUDA_64BIT_ADDRESS EF_CUDA_ACCELERATORS EF_CUDA_SM90 EF_CUDA_VIRTUAL_SM(EF_CUDA_SM90)"
	.elftype	@"ET_EXEC"


//--------------------- .nv.info                  --------------------------
	.section	.nv.info,"",@"SHT_CUDA_INFO"
	.align	4


	//----- nvinfo : EIATTR_REGCOUNT
	.align		4
        /*0000*/ 	.byte	0x04, 0x2f
        /*0002*/ 	.short	(.L_3 - .L_2)
	.align		4
.L_2:
        /*0004*/ 	.word	index@(triton_poi_fused__native_batch_norm_legit_no_training_add_relu_26)
        /*0008*/ 	.word	0x00000020


	//----- nvinfo : EIATTR_MIN_STACK_SIZE
	.align		4
.L_3:
        /*000c*/ 	.byte	0x04, 0x12
        /*000e*/ 	.short	(.L_5 - .L_4)
	.align		4
.L_4:
        /*0010*/ 	.word	index@(triton_poi_fused__native_batch_norm_legit_no_training_add_relu_26)
        /*0014*/ 	.word	0x00000000


	//----- nvinfo : EIATTR_FRAME_SIZE
	.align		4
.L_5:
        /*0018*/ 	.byte	0x04, 0x11
        /*001a*/ 	.short	(.L_7 - .L_6)
	.align		4
.L_6:
        /*001c*/ 	.word	index@(triton_poi_fused__native_batch_norm_legit_no_training_add_relu_26)
        /*0020*/ 	.word	0x00000000


	//----- nvinfo : EIATTR_MIN_STACK_SIZE
	.align		4
.L_7:
        /*0024*/ 	.byte	0x04, 0x12
        /*0026*/ 	.short	(.L_9 - .L_8)
	.align		4
.L_8:
        /*0028*/ 	.word	index@(triton_poi_fused__native_batch_norm_legit_no_training_add_relu_26)
        /*002c*/ 	.word	0x00000000
.L_9:


//--------------------- .nv.info.triton_poi_fused__native_batch_norm_legit_no_training_add_relu_26 --------------------------
	.section	.nv.info.triton_poi_fused__native_batch_norm_legit_no_training_add_relu_26,"",@"SHT_CUDA_INFO"
	.sectionflags	@""
	.align	4


	//----- nvinfo : EIATTR_CUDA_API_VERSION
	.align		4
        /*0000*/ 	.byte	0x04, 0x37
        /*0002*/ 	.short	(.L_11 - .L_10)
.L_10:
        /*0004*/ 	.word	0x0000007c


	//----- nvinfo : EIATTR_KPARAM_INFO
	.align		4
.L_11:
        /*0008*/ 	.byte	0x04, 0x17
        /*000a*/ 	.short	(.L_13 - .L_12)
.L_12:
        /*000c*/ 	.word	0x00000000
        /*0010*/ 	.short	0x000c
        /*0012*/ 	.short	0x0060
        /*0014*/ 	.byte	0x00, 0xf0, 0x11, 0x00


	//----- nvinfo : EIATTR_KPARAM_INFO
	.align		4
.L_13:
        /*0018*/ 	.byte	0x04, 0x17
        /*001a*/ 	.short	(.L_15 - .L_14)
.L_14:
        /*001c*/ 	.word	0x00000000
        /*0020*/ 	.short	0x000b
        /*0022*/ 	.short	0x0058
        /*0024*/ 	.byte	0x00, 0xf4, 0x21, 0x00


	//----- nvinfo : EIATTR_KPARAM_INFO
	.align		4
.L_15:
        /*0028*/ 	.byte	0x04, 0x17
        /*002a*/ 	.short	(.L_17 - .L_16)
.L_16:
        /*002c*/ 	.word	0x00000000
        /*0030*/ 	.short	0x000a
        /*0032*/ 	.short	0x0050
        /*0034*/ 	.byte	0x00, 0xf4, 0x21, 0x00


	//----- nvinfo : EIATTR_KPARAM_INFO
	.align		4
.L_17:
        /*0038*/ 	.byte	0x04, 0x17
        /*003a*/ 	.short	(.L_19 - .L_18)
.L_18:
        /*003c*/ 	.word	0x00000000
        /*0040*/ 	.short	0x0009
        /*0042*/ 	.short	0x0048
        /*0044*/ 	.byte	0x00, 0xf4, 0x21, 0x00


	//----- nvinfo : EIATTR_KPARAM_INFO
	.align		4
.L_19:
        /*0048*/ 	.byte	0x04, 0x17
        /*004a*/ 	.short	(.L_21 - .L_20)
.L_20:
        /*004c*/ 	.word	0x00000000
        /*0050*/ 	.short	0x0008
        /*0052*/ 	.short	0x0040
        /*0054*/ 	.byte	0x00, 0xf4, 0x21, 0x00


	//----- nvinfo : EIATTR_KPARAM_INFO
	.align		4
.L_21:
        /*0058*/ 	.byte	0x04, 0x17
        /*005a*/ 	.short	(.L_23 - .L_22)
.L_22:
        /*005c*/ 	.word	0x00000000
        /*0060*/ 	.short	0x0007
        /*0062*/ 	.short	0x0038
        /*0064*/ 	.byte	0x00, 0xf4, 0x21, 0x00


	//----- nvinfo : EIATTR_KPARAM_INFO
	.align		4
.L_23:
        /*0068*/ 	.byte	0x04, 0x17
        /*006a*/ 	.short	(.L_25 - .L_24)
.L_24:
        /*006c*/ 	.word	0x00000000
        /*0070*/ 	.short	0x0006
        /*0072*/ 	.short	0x0030
        /*0074*/ 	.byte	0x00, 0xf4, 0x21, 0x00


	//----- nvinfo : EIATTR_KPARAM_INFO
	.align		4
.L_25:
        /*0078*/ 	.byte	0x04, 0x17
        /*007a*/ 	.short	(.L_27 - .L_26)
.L_26:
        /*007c*/ 	.word	0x00000000
        /*0080*/ 	.short	0x0005
        /*0082*/ 	.short	0x0028
        /*0084*/ 	.byte	0x00, 0xf4, 0x21, 0x00


	//----- nvinfo : EIATTR_KPARAM_INFO
	.align		4
.L_27:
        /*0088*/ 	.byte	0x04, 0x17
        /*008a*/ 	.short	(.L_29 - .L_28)
.L_28:
        /*008c*/ 	.word	0x00000000
        /*0090*/ 	.short	0x0004
        /*0092*/ 	.short	0x0020
        /*0094*/ 	.byte	0x00, 0xf4, 0x21, 0x00


	//----- nvinfo : EIATTR_KPARAM_INFO
	.align		4
.L_29:
        /*0098*/ 	.byte	0x04, 0x17
        /*009a*/ 	.short	(.L_31 - .L_30)
.L_30:
        /*009c*/ 	.word	0x00000000
        /*00a0*/ 	.short	0x0003
        /*00a2*/ 	.short	0x0018
        /*00a4*/ 	.byte	0x00, 0xf4, 0x21, 0x00


	//----- nvinfo : EIATTR_KPARAM_INFO
	.align		4
.L_31:
        /*00a8*/ 	.byte	0x04, 0x17
        /*00aa*/ 	.short	(.L_33 - .L_32)
.L_32:
        /*00ac*/ 	.word	0x00000000
        /*00b0*/ 	.short	0x0002
        /*00b2*/ 	.short	0x0010
        /*00b4*/ 	.byte	0x00, 0xf4, 0x21, 0x00


	//----- nvinfo : EIATTR_KPARAM_INFO
	.align		4
.L_33:
        /*00b8*/ 	.byte	0x04, 0x17
        /*00ba*/ 	.short	(.L_35 - .L_34)
.L_34:
        /*00bc*/ 	.word	0x00000000
        /*00c0*/ 	.short	0x0001
        /*00c2*/ 	.short	0x0008
        /*00c4*/ 	.byte	0x00, 0xf4, 0x21, 0x00


	//----- nvinfo : EIATTR_KPARAM_INFO
	.align		4
.L_35:
        /*00c8*/ 	.byte	0x04, 0x17
        /*00ca*/ 	.short	(.L_37 - .L_36)
.L_36:
        /*00cc*/ 	.word	0x00000000
        /*00d0*/ 	.short	0x0000
        /*00d2*/ 	.short	0x0000
        /*00d4*/ 	.byte	0x00, 0xf4, 0x21, 0x00


	//----- nvinfo : EIATTR_SPARSE_MMA_MASK
	.align		4
.L_37:
        /*00d8*/ 	.byte	0x03, 0x50
        /*00da*/ 	.short	0x0000


	//----- nvinfo : EIATTR_MAXREG_COUNT
	.align		4
        /*00dc*/ 	.byte	0x03, 0x1b
        /*00de*/ 	.short	0x00ff


	//----- nvinfo : EIATTR_EXIT_INSTR_OFFSETS
	.align		4
        /*00e0*/ 	.byte	0x04, 0x1c
        /*00e2*/ 	.short	(.L_39 - .L_38)


	//   ....[0]....
.L_38:
        /*00e4*/ 	.word	0x00000840


	//   ....[1]....
        /*00e8*/ 	.word	0x00000860


	//----- nvinfo : EIATTR_REQNTID
	.align		4
.L_39:
        /*00ec*/ 	.byte	0x04, 0x10
        /*00ee*/ 	.short	(.L_41 - .L_40)
.L_40:
        /*00f0*/ 	.word	0x00000080
        /*00f4*/ 	.word	0x00000001
        /*00f8*/ 	.word	0x00000001


	//----- nvinfo : EIATTR_CBANK_PARAM_SIZE
	.align		4
.L_41:
        /*00fc*/ 	.byte	0x03, 0x19
        /*00fe*/ 	.short	0x0064


	//----- nvinfo : EIATTR_PARAM_CBANK
	.align		4
        /*0100*/ 	.byte	0x04, 0x0a
        /*0102*/ 	.short	(.L_43 - .L_42)
	.align		4
.L_42:
        /*0104*/ 	.word	index@(.nv.constant0.triton_poi_fused__native_batch_norm_legit_no_training_add_relu_26)
        /*0108*/ 	.short	0x0210
        /*010a*/ 	.short	0x0064


	//----- nvinfo : EIATTR_SW_WAR
	.align		4
.L_43:
        /*010c*/ 	.byte	0x04, 0x36
        /*010e*/ 	.short	(.L_45 - .L_44)
.L_44:
        /*0110*/ 	.word	0x00000008
.L_45:


//--------------------- .nv.callgraph             --------------------------
	.section	.nv.callgraph,"",@"SHT_CUDA_CALLGRAPH"
	.align	4
	.sectionentsize	8
	.align		4
        /*0000*/ 	.word	0x00000000
	.align		4
        /*0004*/ 	.word	0xffffffff
	.align		4
        /*0008*/ 	.word	0x00000000
	.align		4
        /*000c*/ 	.word	0xfffffffe
	.align		4
        /*0010*/ 	.word	0x00000000
	.align		4
        /*0014*/ 	.word	0xfffffffd
	.align		4
        /*0018*/ 	.word	0x00000000
	.align		4
        /*001c*/ 	.word	0xfffffffc


//--------------------- .nv.constant4             --------------------------
	.section	.nv.constant4,"a",@progbits
	.align	8
	.align		8
.nv.constant4:
        /*0000*/ 	.dword	_$_str
	.align		8
        /*0008*/ 	.dword	_$_str_$_2


//--------------------- .text.triton_poi_fused__native_batch_norm_legit_no_training_add_relu_26 --------------------------
	.section	.text.triton_poi_fused__native_batch_norm_legit_no_training_add_relu_26,"ax",@progbits
	.align	128
        .global         triton_poi_fused__native_batch_norm_legit_no_training_add_relu_26
        .type           triton_poi_fused__native_batch_norm_legit_no_training_add_relu_26,@function
        .size           triton_poi_fused__native_batch_norm_legit_no_training_add_relu_26,(.L_x_1 - triton_poi_fused__native_batch_norm_legit_no_training_add_relu_26)
        .other          triton_poi_fused__native_batch_norm_legit_no_training_add_relu_26,@"STO_CUDA_ENTRY STV_DEFAULT"
triton_poi_fused__native_batch_norm_legit_no_training_add_relu_26:
.text.triton_poi_fused__native_batch_norm_legit_no_training_add_relu_26:
[----:B------:R-:W0:Y:S01]  /*0000*/  LDC R1, c[0x0][0x28] ;  /* 0x00000a00ff017b82 */ /* 0x000e220000000800 */
[----:B------:R-:W1:Y:S01]  /*0010*/  S2R R0, SR_TID.X ;  /* 0x0000000000007919 */ /* 0x000e620000002100 */
[----:B------:R-:W-:-:S06]  /*0020*/  CS2R R8, SRZ ;  /* 0x0000000000087805 */ /* 0x000fcc000001ff00 */
[----:B------:R-:W2:Y:S01]  /*0030*/  LDC.64 R24, c[0x0][0x250] ;  /* 0x00009400ff187b82 */ /* 0x000ea20000000a00 */
[----:B------:R-:W-:Y:S01]  /*0040*/  ULDC.64 UR4, c[0x0][0x208] ;  /* 0x0000820000047ab9 */ /* 0x000fe20000000a00 */
[----:B------:R-:W3:Y:S01]  /*0050*/  S2R R5, SR_CTAID.X ;  /* 0x0000000000057919 */ /* 0x000ee20000002500 */
[----:B------:R-:W-:Y:S01]  /*0060*/  HFMA2.MMA R12, -RZ, RZ, 0, 0 ;  /* 0x00000000ff0c7435 */ /* 0x000fe200000001ff */
[----:B------:R-:W-:-:S04]  /*0070*/  CS2R R10, SRZ ;  /* 0x00000000000a7805 */ /* 0x000fc8000001ff00 */
[----:B------:R-:W4:Y:S08]  /*0080*/  LDC.64 R28, c[0x0][0x220] ;  /* 0x00008800ff1c7b82 */ /* 0x000f300000000a00 */
[----:B------:R-:W5:Y:S08]  /*0090*/  LDC.64 R26, c[0x0][0x238] ;  /* 0x00008e00ff1a7b82 */ /* 0x000f700000000a00 */
[----:B------:R-:W2:Y:S01]  /*00a0*/  LDC.64 R14, c[0x0][0x230] ;  /* 0x00008c00ff0e7b82 */ /* 0x000ea20000000a00 */
[----:B-1----:R-:W-:-:S07]  /*00b0*/  SHF.L.U32 R0, R0, 0x1, RZ ;  /* 0x0000000100007819 */ /* 0x002fce00000006ff */
[----:B------:R-:W1:Y:S01]  /*00c0*/  LDC.64 R18, c[0x0][0x258] ;  /* 0x00009600ff127b82 */ /* 0x000e620000000a00 */
[----:B---3--:R-:W-:Y:S02]  /*00d0*/  SHF.R.S32.HI R3, RZ, 0x17, R5 ;  /* 0x00000017ff037819 */ /* 0x008fe40000011405 */
[----:B------:R-:W-:Y:S02]  /*00e0*/  LOP3.LUT R0, R0, 0xfe, RZ, 0xc0, !PT ;  /* 0x000000fe00007812 */ /* 0x000fe400078ec0ff */
[----:B------:R-:W-:Y:S02]  /*00f0*/  SGXT R3, R3, 0x1 ;  /* 0x000000010303781a */ /* 0x000fe40000000200 */
[----:B------:R-:W-:Y:S01]  /*0100*/  LEA R0, R5, R0, 0x8 ;  /* 0x0000000005007211 */ /* 0x000fe200078e40ff */
[----:B------:R-:W3:Y:S03]  /*0110*/  LDC.64 R20, c[0x0][0x248] ;  /* 0x00009200ff147b82 */ /* 0x000ee60000000a00 */
[----:B------:R-:W-:-:S02]  /*0120*/  LEA.HI R3, R3, R0, RZ, 0x4 ;  /* 0x0000000003037211 */ /* 0x000fc400078f20ff */
[----:B------:R-:W-:Y:S02]  /*0130*/  ISETP.GE.AND P0, PT, R0, 0x400, PT ;  /* 0x000004000000780c */ /* 0x000fe40003f06270 */
[----:B------:R-:W-:Y:S01]  /*0140*/  SHF.R.S32.HI R3, RZ, 0x4, R3 ;  /* 0x00000004ff037819 */ /* 0x000fe20000011403 */
[----:B------:R-:W1:Y:S03]  /*0150*/  LDC.64 R4, c[0x0][0x228] ;  /* 0x00008a00ff047b82 */ /* 0x000e660000000a00 */
[----:B------:R-:W-:-:S04]  /*0160*/  LEA.HI R2, R3, R3, RZ, 0x4 ;  /* 0x0000000303027211 */ /* 0x000fc800078f20ff */
[----:B------:R-:W-:Y:S01]  /*0170*/  LOP3.LUT R2, R2, 0xfffffff0, RZ, 0xc0, !PT ;  /* 0xfffffff002027812 */ /* 0x000fe200078ec0ff */
[----:B------:R-:W2:Y:S03]  /*0180*/  LDC.64 R16, c[0x0][0x260] ;  /* 0x00009800ff107b82 */ /* 0x000ea60000000a00 */
[----:B------:R-:W-:-:S05]  /*0190*/  IADD3 R23, R3, -R2, RZ ;  /* 0x8000000203177210 */ /* 0x000fca0007ffe0ff */
[----:B01----:R-:W-:-:S05]  /*01a0*/  IMAD.WIDE R4, R23, 0x4, R4 ;  /* 0x0000000417047825 */ /* 0x003fca00078e0204 */
[----:B------:R-:W3:Y:S04]  /*01b0*/  @!P0 LDG.E.EL R9, desc[UR4][R4.64] ;  /* 0x0000000404098981 */ /* 0x000ee8000c2e1900 */
[----:B------:R0:W3:Y:S01]  /*01c0*/  @!P0 LDG.E.EL R12, desc[UR4][R4.64] ;  /* 0x00000004040c8981 */ /* 0x0000e2000c2e1900 */
[----:B--2---:R-:W-:-:S05]  /*01d0*/  IMAD.WIDE R24, R23, 0x4, R24 ;  /* 0x0000000417187825 */ /* 0x004fca00078e0218 */
[----:B------:R-:W2:Y:S01]  /*01e0*/  @!P0 LDG.E.EL R11, desc[UR4][R24.64] ;  /* 0x00000004180b8981 */ /* 0x000ea2000c2e1900 */
[----:B------:R-:W-:Y:S01]  /*01f0*/  CS2R R2, SRZ ;  /* 0x0000000000027805 */ /* 0x000fe2000001ff00 */
[C---:B----4-:R-:W-:Y:S02]  /*0200*/  IMAD.WIDE R28, R23.reuse, 0x4, R28 ;  /* 0x00000004171c7825 */ /* 0x050fe400078e021c */
[----:B------:R1:W4:Y:S04]  /*0210*/  @!P0 LDG.E.EL R8, desc[UR4][R24.64] ;  /* 0x0000000418088981 */ /* 0x000328000c2e1900 */
[----:B------:R-:W4:Y:S04]  /*0220*/  @!P0 LDG.E.EL R3, desc[UR4][R28.64] ;  /* 0x000000041c038981 */ /* 0x000f28000c2e1900 */
[----:B------:R-:W4:Y:S01]  /*0230*/  @!P0 LDG.E.EL R2, desc[UR4][R28.64] ;  /* 0x000000041c028981 */ /* 0x000f22000c2e1900 */
[----:B------:R-:W-:Y:S01]  /*0240*/  CS2R R6, SRZ ;  /* 0x0000000000067805 */ /* 0x000fe2000001ff00 */
[----:B-----5:R-:W-:Y:S01]  /*0250*/  IMAD.WIDE R26, R23, 0x4, R26 ;  /* 0x00000004171a7825 */ /* 0x020fe200078e021a */
[----:B0-----:R-:W-:-:S03]  /*0260*/  CS2R R4, SRZ ;  /* 0x0000000000047805 */ /* 0x001fc6000001ff00 */
[C---:B------:R-:W-:Y:S01]  /*0270*/  IMAD.WIDE R14, R23.reuse, 0x4, R14 ;  /* 0x00000004170e7825 */ /* 0x040fe200078e020e */
[----:B------:R-:W5:Y:S04]  /*0280*/  @!P0 LDG.E.EL R7, desc[UR4][R26.64] ;  /* 0x000000041a078981 */ /* 0x000f68000c2e1900 */
[----:B------:R0:W4:Y:S04]  /*0290*/  @!P0 LDG.E.EL R6, desc[UR4][R26.64] ;  /* 0x000000041a068981 */ /* 0x000128000c2e1900 */
[----:B------:R-:W5:Y:S04]  /*02a0*/  @!P0 LDG.E.EL R4, desc[UR4][R14.64] ;  /* 0x000000040e048981 */ /* 0x000f68000c2e1900 */
[----:B------:R3:W4:Y:S01]  /*02b0*/  @!P0 LDG.E.EL R5, desc[UR4][R14.64] ;  /* 0x000000040e058981 */ /* 0x000722000c2e1900 */
[----:B-1----:R-:W-:Y:S01]  /*02c0*/  CS2R R24, SRZ ;  /* 0x0000000000187805 */ /* 0x002fe2000001ff00 */
[----:B------:R-:W-:Y:S01]  /*02d0*/  IMAD.WIDE R18, R23, 0x4, R18 ;  /* 0x0000000417127825 */ /* 0x000fe200078e0212 */
[----:B0-----:R-:W-:-:S03]  /*02e0*/  MOV R26, RZ ;  /* 0x000000ff001a7202 */ /* 0x001fc60000000f00 */
[C---:B---3--:R-:W-:Y:S01]  /*02f0*/  IMAD.WIDE R20, R23.reuse, 0x4, R20 ;  /* 0x0000000417147825 */ /* 0x048fe200078e0214 */
[----:B------:R-:W3:Y:S01]  /*0300*/  @!P0 LDG.E.EL R24, desc[UR4][R18.64] ;  /* 0x0000000412188981 */ /* 0x000ee2000c2e1900 */
[----:B------:R-:W0:Y:S02]  /*0310*/  LDC.64 R14, c[0x0][0x218] ;  /* 0x00008600ff0e7b82 */ /* 0x000e240000000a00 */
[----:B------:R-:W-:Y:S01]  /*0320*/  IMAD.WIDE R16, R23, 0x4, R16 ;  /* 0x0000000417107825 */ /* 0x000fe200078e0210 */
[----:B------:R-:W3:Y:S04]  /*0330*/  @!P0 LDG.E.EL R10, desc[UR4][R20.64] ;  /* 0x00000004140a8981 */ /* 0x000ee8000c2e1900 */
[----:B------:R-:W3:Y:S04]  /*0340*/  @!P0 LDG.E.EL R26, desc[UR4][R16.64] ;  /* 0x00000004101a8981 */ /* 0x000ee8000c2e1900 */
[----:B------:R1:W3:Y:S02]  /*0350*/  @!P0 LDG.E.EL R25, desc[UR4][R16.64] ;  /* 0x0000000410198981 */ /* 0x0002e4000c2e1900 */
[----:B-1----:R-:W1:Y:S01]  /*0360*/  LDC.64 R16, c[0x0][0x268] ;  /* 0x00009a00ff107b82 */ /* 0x002e620000000a00 */
[----:B0-----:R-:W-:-:S04]  /*0370*/  IMAD.WIDE R14, R0, 0x4, R14 ;  /* 0x00000004000e7825 */ /* 0x001fc800078e020e */
[----:B-1----:R-:W-:-:S04]  /*0380*/  IMAD.WIDE R16, R0, 0x4, R16 ;  /* 0x0000000400107825 */ /* 0x002fc800078e0210 */
[----:B------:R-:W-:-:S06]  /*0390*/  FADD R28, R9, 9.9999997473787516356e-06 ;  /* 0x3727c5ac091c7421 */ /* 0x000fcc0000000000 */
[----:B------:R-:W0:Y:S01]  /*03a0*/  MUFU.SQRT R28, R28 ;  /* 0x0000001c001c7308 */ /* 0x000e220000002000 */
[----:B------:R-:W-:Y:S02]  /*03b0*/  FADD R22, R12, 9.9999997473787516356e-06 ;  /* 0x3727c5ac0c167421 */ /* 0x000fe40000000000 */
[----:B------:R-:W1:Y:S05]  /*03c0*/  LDC.64 R12, c[0x0][0x240] ;  /* 0x00009000ff0c7b82 */ /* 0x000e6a0000000a00 */
[----:B------:R-:W0:Y:S01]  /*03d0*/  MUFU.SQRT R27, R22 ;  /* 0x00000016001b7308 */ /* 0x000e220000002000 */
[----:B--2---:R-:W-:Y:S01]  /*03e0*/  FADD R29, R11, 9.9999997473787516356e-06 ;  /* 0x3727c5ac0b1d7421 */ /* 0x004fe20000000000 */
[----:B0-----:R-:W-:-:S02]  /*03f0*/  FSETP.GT.AND P1, PT, R28, 8.50705917302346158658e+37, PT ;  /* 0x7e8000001c00780b */ /* 0x001fc40003f24000 */
[----:B------:R-:W-:Y:S01]  /*0400*/  FSETP.GEU.AND P4, PT, R28, 1.175494350822287508e-38, PT ;  /* 0x008000001c00780b */ /* 0x000fe20003f8e000 */
[----:B------:R-:W-:Y:S01]  /*0410*/  HFMA2.MMA R11, -RZ, RZ, 0, 0 ;  /* 0x00000000ff0b7435 */ /* 0x000fe200000001ff */
[C---:B------:R-:W-:Y:S02]  /*0420*/  FSETP.GT.AND P2, PT, R27.reuse, 8.50705917302346158658e+37, PT ;  /* 0x7e8000001b00780b */ /* 0x040fe40003f44000 */
[----:B------:R-:W-:Y:S02]  /*0430*/  FSETP.GEU.AND P5, PT, R27, 1.175494350822287508e-38, PT ;  /* 0x008000001b00780b */ /* 0x000fe40003fae000 */
[----:B------:R-:W-:-:S05]  /*0440*/  MOV R9, RZ ;  /* 0x000000ff00097202 */ /* 0x000fca0000000f00 */
[----:B------:R-:W-:Y:S01]  /*0450*/  @P1 FMUL R28, R28, 0.25 ;  /* 0x3e8000001c1c1820 */ /* 0x000fe20000400000 */
[----:B------:R0:W2:Y:S03]  /*0460*/  @!P0 LDG.E.EL R11, desc[UR4][R18.64] ;  /* 0x00000004120b8981 */ /* 0x0000a6000c2e1900 */
[----:B------:R-:W-:Y:S01]  /*0470*/  @!P4 FMUL R28, R28, 16777216 ;  /* 0x4b8000001c1cc820 */ /* 0x000fe20000400000 */
[----:B------:R0:W2:Y:S01]  /*0480*/  @!P0 LDG.E.EL R9, desc[UR4][R20.64] ;  /* 0x0000000414098981 */ /* 0x0000a2000c2e1900 */
[----:B-1----:R-:W-:Y:S01]  /*0490*/  IMAD.WIDE R12, R0, 0x4, R12 ;  /* 0x00000004000c7825 */ /* 0x002fe200078e020c */
[----:B0-----:R-:W-:-:S03]  /*04a0*/  HFMA2.MMA R18, -RZ, RZ, 1.625, 0 ;  /* 0x3e800000ff127435 */ /* 0x001fc600000001ff */
[----:B------:R-:W-:Y:S01]  /*04b0*/  @P2 FMUL R27, R27, 0.25 ;  /* 0x3e8000001b1b2820 */ /* 0x000fe20000400000 */
[----:B------:R-:W0:Y:S01]  /*04c0*/  MUFU.RCP R19, R28 ;  /* 0x0000001c00137308 */ /* 0x000e220000001000 */
[----:B------:R-:W-:Y:S02]  /*04d0*/  CS2R R20, SRZ ;  /* 0x0000000000147805 */ /* 0x000fe4000001ff00 */
[----:B------:R-:W-:Y:S01]  /*04e0*/  @!P5 FMUL R27, R27, 16777216 ;  /* 0x4b8000001b1bd820 */ /* 0x000fe20000400000 */
[----:B------:R-:W-:-:S03]  /*04f0*/  CS2R R22, SRZ ;  /* 0x0000000000167805 */ /* 0x000fc6000001ff00 */
[----:B------:R1:W3:Y:S02]  /*0500*/  @!P0 LDG.E.64 R20, desc[UR4][R12.64] ;  /* 0x000000040c148981 */ /* 0x0002e4000c1e1b00 */
[----:B------:R-:W0:Y:S02]  /*0510*/  MUFU.RCP R27, R27 ;  /* 0x0000001b001b7308 */ /* 0x000e240000001000 */
[----:B------:R0:W5:Y:S01]  /*0520*/  @!P0 LDG.E.64 R22, desc[UR4][R14.64] ;  /* 0x000000040e168981 */ /* 0x000162000c1e1b00 */
[----:B-1----:R-:W-:-:S05]  /*0530*/  FSEL R12, R18, 1, P1 ;  /* 0x3f800000120c7808 */ /* 0x002fca0000800000 */
[----:B------:R-:W-:-:S04]  /*0540*/  @!P4 FMUL R12, R12, 16777216 ;  /* 0x4b8000000c0cc820 */ /* 0x000fc80000400000 */
[----:B0-----:R-:W-:Y:S01]  /*0550*/  FMUL R19, R19, R12 ;  /* 0x0000000c13137220 */ /* 0x001fe20000400000 */
[----:B------:R-:W-:-:S05]  /*0560*/  FSEL R12, R18, 1, P2 ;  /* 0x3f800000120c7808 */ /* 0x000fca0001000000 */
[----:B------:R-:W-:-:S04]  /*0570*/  @!P5 FMUL R12, R12, 16777216 ;  /* 0x4b8000000c0cd820 */ /* 0x000fc80000400000 */
[----:B------:R-:W-:Y:S01]  /*0580*/  FMUL R15, R27, R12 ;  /* 0x0000000c1b0f7220 */ /* 0x000fe20000400000 */
[----:B------:R-:W-:-:S06]  /*0590*/  CS2R R12, SRZ ;  /* 0x00000000000c7805 */ /* 0x000fcc000001ff00 */
[----:B------:R0:W5:Y:S01]  /*05a0*/  @!P0 LDG.E.64 R12, desc[UR4][R16.64] ;  /* 0x00000004100c8981 */ /* 0x000162000c1e1b00 */
[----:B----4-:R-:W-:Y:S01]  /*05b0*/  FADD R8, R8, 9.9999997473787516356e-06 ;  /* 0x3727c5ac08087421 */ /* 0x010fe20000000000 */
[----:B------:R-:W1:Y:S08]  /*05c0*/  MUFU.SQRT R29, R29 ;  /* 0x0000001d001d7308 */ /* 0x000e700000002000 */
[----:B------:R-:W4:Y:S01]  /*05d0*/  MUFU.SQRT R27, R8 ;  /* 0x00000008001b7308 */ /* 0x000f220000002000 */
[----:B0-----:R-:W0:Y:S01]  /*05e0*/  LDC.64 R16, c[0x0][0x210] ;  /* 0x00008400ff107b82 */ /* 0x001e220000000a00 */
[----:B-1----:R-:W-:-:S02]  /*05f0*/  FSETP.GT.AND P3, PT, R29, 8.50705917302346158658e+37, PT ;  /* 0x7e8000001d00780b */ /* 0x002fc40003f64000 */
[----:B------:R-:W-:Y:S02]  /*0600*/  FSETP.GEU.AND P6, PT, R29, 1.175494350822287508e-38, PT ;  /* 0x008000001d00780b */ /* 0x000fe40003fce000 */
[C---:B----4-:R-:W-:Y:S02]  /*0610*/  FSETP.GT.AND P1, PT, R27.reuse, 8.50705917302346158658e+37, PT ;  /* 0x7e8000001b00780b */ /* 0x050fe40003f24000 */
[----:B------:R-:W-:-:S07]  /*0620*/  FSETP.GEU.AND P2, PT, R27, 1.175494350822287508e-38, PT ;  /* 0x008000001b00780b */ /* 0x000fce0003f4e000 */
[----:B------:R-:W-:-:S04]  /*0630*/  @P3 FMUL R29, R29, 0.25 ;  /* 0x3e8000001d1d3820 */ /* 0x000fc80000400000 */
[----:B------:R-:W-:Y:S01]  /*0640*/  @P1 FMUL R27, R27, 0.25 ;  /* 0x3e8000001b1b1820 */ /* 0x000fe20000400000 */
[----:B------:R-:W-:-:S03]  /*0650*/  @!P6 FMUL R29, R29, 16777216 ;  /* 0x4b8000001d1de820 */ /* 0x000fc60000400000 */
[----:B------:R-:W-:-:S03]  /*0660*/  @!P2 FMUL R27, R27, 16777216 ;  /* 0x4b8000001b1ba820 */ /* 0x000fc60000400000 */
[----:B------:R-:W1:Y:S01]  /*0670*/  MUFU.RCP R29, R29 ;  /* 0x0000001d001d7308 */ /* 0x000e620000001000 */
[----:B------:R-:W-:-:S07]  /*0680*/  FSEL R14, R18, 1, P3 ;  /* 0x3f800000120e7808 */ /* 0x000fce0001800000 */
[----:B------:R-:W4:Y:S01]  /*0690*/  MUFU.RCP R27, R27 ;  /* 0x0000001b001b7308 */ /* 0x000f220000001000 */
[----:B------:R-:W-:Y:S01]  /*06a0*/  FSEL R18, R18, 1, P1 ;  /* 0x3f80000012127808 */ /* 0x000fe20000800000 */
[----:B------:R-:W-:-:S04]  /*06b0*/  @!P6 FMUL R14, R14, 16777216 ;  /* 0x4b8000000e0ee820 */ /* 0x000fc80000400000 */
[----:B------:R-:W-:Y:S01]  /*06c0*/  @!P2 FMUL R18, R18, 16777216 ;  /* 0x4b8000001212a820 */ /* 0x000fe20000400000 */
[----:B-1----:R-:W-:-:S03]  /*06d0*/  FMUL R14, R29, R14 ;  /* 0x0000000e1d0e7220 */ /* 0x002fc60000400000 */
[----:B----4-:R-:W-:Y:S01]  /*06e0*/  FMUL R18, R27, R18 ;  /* 0x000000121b127220 */ /* 0x010fe20000400000 */
[----:B0-----:R-:W-:-:S04]  /*06f0*/  IMAD.WIDE R16, R0, 0x4, R16 ;  /* 0x0000000400107825 */ /* 0x001fc800078e0210 */
[----:B---3--:R-:W-:Y:S01]  /*0700*/  FADD R21, -R10, R21 ;  /* 0x000000150a157221 */ /* 0x008fe20000000100 */
[----:B--2---:R-:W-:Y:S01]  /*0710*/  FADD R9, -R9, R20 ;  /* 0x0000001409097221 */ /* 0x004fe20000000100 */
[----:B-----5:R-:W-:Y:S01]  /*0720*/  FADD R2, -R2, R23 ;  /* 0x0000001702027221 */ /* 0x020fe20000000100 */
[----:B------:R-:W-:Y:S01]  /*0730*/  FADD R22, -R3, R22 ;  /* 0x0000001603167221 */ /* 0x000fe20000000100 */
[----:B------:R-:W-:Y:S02]  /*0740*/  FMUL R18, R18, R21 ;  /* 0x0000001512127220 */ /* 0x000fe40000400000 */
[----:B------:R-:W-:Y:S01]  /*0750*/  FMUL R15, R15, R2 ;  /* 0x000000020f0f7220 */ /* 0x000fe20000400000 */
[----:B------:R-:W-:Y:S01]  /*0760*/  FMUL R9, R14, R9 ;  /* 0x000000090e097220 */ /* 0x000fe20000400000 */
[----:B------:R-:W-:Y:S01]  /*0770*/  FMUL R22, R19, R22 ;  /* 0x0000001613167220 */ /* 0x000fe20000400000 */
[----:B------:R-:W-:Y:S01]  /*0780*/  FFMA R18, R18, R24, R25 ;  /* 0x0000001812127223 */ /* 0x000fe20000000019 */
[----:B------:R-:W-:Y:S01]  /*0790*/  FFMA R5, R15, R5, R6 ;  /* 0x000000050f057223 */ /* 0x000fe20000000006 */
[----:B------:R-:W-:Y:S01]  /*07a0*/  FFMA R9, R9, R11, R26 ;  /* 0x0000000b09097223 */ /* 0x000fe2000000001a */
[----:B------:R-:W-:-:S02]  /*07b0*/  FFMA R4, R22, R4, R7 ;  /* 0x0000000416047223 */ /* 0x000fc40000000007 */
[----:B------:R-:W-:Y:S02]  /*07c0*/  FADD R18, R18, R5 ;  /* 0x0000000512127221 */ /* 0x000fe40000000000 */
[----:B------:R-:W-:-:S03]  /*07d0*/  FADD R9, R9, R4 ;  /* 0x0000000409097221 */ /* 0x000fc60000000000 */
[C---:B------:R-:W-:Y:S01]  /*07e0*/  FSETP.GEU.AND P2, PT, R18.reuse, -R13, PT ;  /* 0x8000000d1200720b */ /* 0x040fe20003f4e000 */
[----:B------:R-:W-:Y:S01]  /*07f0*/  FADD R13, R18, R13 ;  /* 0x0000000d120d7221 */ /* 0x000fe20000000000 */
[C---:B------:R-:W-:Y:S01]  /*0800*/  FADD R2, R9.reuse, R12 ;  /* 0x0000000c09027221 */ /* 0x040fe20000000000 */
[----:B------:R-:W-:-:S03]  /*0810*/  FSETP.GEU.AND P1, PT, R9, -R12, PT ;  /* 0x8000000c0900720b */ /* 0x000fc60003f2e000 */
[----:B------:R-:W-:Y:S02]  /*0820*/  FSEL R3, R13, RZ, P2 ;  /* 0x000000ff0d037208 */ /* 0x000fe40001000000 */
[----:B------:R-:W-:Y:S01]  /*0830*/  FSEL R2, R2, RZ, P1 ;  /* 0x000000ff02027208 */ /* 0x000fe20000800000 */
[----:B------:R-:W-:Y:S07]  /*0840*/  @P0 EXIT ;  /* 0x000000000000094d */ /* 0x000fee0003800000 */
[----:B------:R-:W-:Y:S01]  /*0850*/  STG.E.64 desc[UR4][R16.64], R2 ;  /* 0x0000000210007986 */ /* 0x000fe2000c101b04 */
[----:B------:R-:W-:Y:S05]  /*0860*/  EXIT ;  /* 0x000000000000794d */ /* 0x000fea0003800000 */
.L_x_0:
[----:B------:R-:W-:-:S00]  /*0870*/  BRA `(.L_x_0) ;  /* 0xfffffffc00fc7947 */ /* 0x000fc0000383ffff */
[----:B------:R-:W-:-:S00]  /*0880*/  NOP ;  /* 0x0000000000007918 */ /* 0x000fc00000000000 */
[----:B------:R-:W-:-:S00]  /*0890*/  NOP ;  /* 0x0000000000007918 */ /* 0x000fc00000000000 */
[----:B------:R-:W-:-:S00]  /*08a0*/  NOP ;  /* 0x0000000000007918 */ /* 0x000fc00000000000 */
[----:B------:R-:W-:-:S00]  /*08b0*/  NOP ;  /* 0x0000000000007918 */ /* 0x000fc00000000000 */
[----:B------:R-:W-:-:S00]  /*08c0*/  NOP ;  /* 0x0000000000007918 */ /* 0x000fc00000000000 */
[----:B------:R-:W-:-:S00]  /*08d0*/  NOP ;  /* 0x0000000000007918 */ /* 0x000fc00000000000 */
[----:B------:R-:W-:-:S00]  /*08e0*/  NOP ;  /* 0x0000000000007918 */ /* 0x000fc00000000000 */
[----:B------:R-:W-:-:S00]  /*08f0*/  NOP ;  /* 0x0000000000007918 */ /* 0x000fc00000000000 */
.L_x_1:


//--------------------- .nv.global.init           --------------------------
	.section	.nv.global.init,"aw",@progbits
.nv.global.init:
	.type		_$_str,@object
	.size		_$_str,(_$_str_$_2 - _$_str)
_$_str:
        /*0000*/ 	.byte	0x5f, 0x5f, 0x43, 0x55, 0x44, 0x41, 0x5f, 0x46, 0x54, 0x5a, 0x00
	.type		_$_str_$_2,@object
	.size		_$_str_$_2,(.L_1 - _$_str_$_2)
_$_str_$_2:
        /*000b*/ 	.byte	0x5f, 0x5f, 0x43, 0x55, 0x44, 0x41, 0x5f, 0x50, 0x52, 0x45, 0x43, 0x5f, 0x53, 0x51, 0x52, 0x54
        /*001b*/ 	.byte	0x00
.L_1:


//--------------------- .nv.constant0.triton_poi_fused__native_batch_norm_legit_no_training_add_relu_26 --------------------------
	.section	.nv.constant0.triton_poi_fused__native_batch_norm_legit_no_training_add_relu_26,"a",@progbits
	.sectionflags	@""
	.align	4
.nv.constant0.triton_poi_fused__native_batch_norm_legit_no_training_add_relu_26:
	.zero		628
